//
// Generated by NVIDIA NVVM Compiler
//
// Compiler Build ID: CL-36424714
// Cuda compilation tools, release 13.0, V13.0.88
// Based on NVVM 20.0.0
//

.version 9.0
.target sm_100
.address_size 64

	// .globl	_Z3sumPiS_
// _ZZ3sumPiS_E4temp has been demoted

.visible .entry _Z3sumPiS_(
	.param .u64 .ptr .align 1 _Z3sumPiS__param_0,
	.param .u64 .ptr .align 1 _Z3sumPiS__param_1
)
{
	.reg .pred 	%p<5>;
	.reg .b32 	%r<19>;
	.reg .b64 	%rd<7>;
	// demoted variable
	.shared .align 4 .b8 _ZZ3sumPiS_E4temp[1024];
	ld.param.u64 	%rd2, [_Z3sumPiS__param_0];
	ld.param.u64 	%rd1, [_Z3sumPiS__param_1];
	cvta.to.global.u64 	%rd3, %rd2;
	mov.u32 	%r1, %tid.x;
	mov.u32 	%r6, %ctaid.x;
	mov.u32 	%r18, %ntid.x;
	mad.lo.s32 	%r7, %r6, %r18, %r1;
	mul.wide.s32 	%rd4, %r7, 4;
	add.s64 	%rd5, %rd3, %rd4;
	ld.global.u32 	%r8, [%rd5];
	shl.b32 	%r9, %r1, 2;
	mov.u32 	%r10, _ZZ3sumPiS_E4temp;
	add.s32 	%r3, %r10, %r9;
	st.shared.u32 	[%r3], %r8;
	bar.sync 	0;
	setp.lt.u32 	%p1, %r18, 2;
	@%p1 bra 	$L__BB0_4;
$L__BB0_1:
	shr.u32 	%r5, %r18, 1;
	setp.ge.u32 	%p2, %r1, %r5;
	@%p2 bra 	$L__BB0_3;
	shl.b32 	%r11, %r5, 2;
	add.s32 	%r12, %r3, %r11;
	ld.shared.u32 	%r13, [%r12];
	ld.shared.u32 	%r14, [%r3];
	add.s32 	%r15, %r14, %r13;
	st.shared.u32 	[%r3], %r15;
$L__BB0_3:
	bar.sync 	0;
	setp.gt.u32 	%p3, %r18, 3;
	mov.u32 	%r18, %r5;
	@%p3 bra 	$L__BB0_1;
$L__BB0_4:
	setp.ne.s32 	%p4, %r1, 0;
	@%p4 bra 	$L__BB0_6;
	ld.shared.u32 	%r16, [_ZZ3sumPiS_E4temp];
	cvta.to.global.u64 	%rd6, %rd1;
	atom.global.add.u32 	%r17, [%rd6], %r16;
$L__BB0_6:
	ret;

}


// ===== COMPILED SASS (sm_100) =====

	.target	sm_100

	.elftype	@"ET_EXEC"


//--------------------- .note.nv.tkinfo           --------------------------
	.section	.note.nv.tkinfo,"",@"SHT_NOTE"
	.sectionflags	@"SHF_NOTE_NV_TKINFO"
	.tkinfo
        /*0018*/ 	.word	0x00000002
        /*0030*/ 	.string	""
        /*0030*/ 	.string	"ptxas"
        /*0030*/ 	.string	"Cuda compilation tools, release 13.0, V13.0.88"
        /*0030*/ 	.string	"Build cuda_13.0.r13.0/compiler.36424714_0"
        /*0030*/ 	.string	"-arch sm_100 -m 64 "



//--------------------- .note.nv.cuinfo           --------------------------
	.section	.note.nv.cuinfo,"",@"SHT_NOTE"
	.sectionflags	@"SHF_NOTE_NV_CUINFO"
        /*0018*/ 	.short	0x0002
        /*001a*/ 	.short	0x0064
        /*001c*/ 	.short	0x0082
	.zero		2


//--------------------- .nv.info                  --------------------------
	.section	.nv.info,"",@"SHT_CUDA_INFO"
	.align	4


	//----- nvinfo : EIATTR_REGCOUNT
	.align		4
        /*0000*/ 	.byte	0x04, 0x2f
        /*0002*/ 	.short	(.L_1 - .L_0)
	.align		4
.L_0:
        /*0004*/ 	.word	index@(_Z3sumPiS_)
        /*0008*/ 	.word	0x0000000a


	//----- nvinfo : EIATTR_FRAME_SIZE
	.align		4
.L_1:
        /*000c*/ 	.byte	0x04, 0x11
        /*000e*/ 	.short	(.L_3 - .L_2)
	.align		4
.L_2:
        /*0010*/ 	.word	index@(_Z3sumPiS_)
        /*0014*/ 	.word	0x00000000


	//----- nvinfo : EIATTR_MIN_STACK_SIZE
	.align		4
.L_3:
        /*0018*/ 	.byte	0x04, 0x12
        /*001a*/ 	.short	(.L_5 - .L_4)
	.align		4
.L_4:
        /*001c*/ 	.word	index@(_Z3sumPiS_)
        /*0020*/ 	.word	0x00000000
.L_5:


//--------------------- .nv.compat                --------------------------
	.section	.nv.compat,"",@"SHT_CUDA_COMPAT_INFO"
	.align	4
        /*0000*/ 	.byte	0x02, 0x09, 0x00, 0x00, 0x02, 0x02, 0x01, 0x00, 0x02, 0x05, 0x05, 0x00, 0x03, 0x07, 0x01, 0x01
        /*0010*/ 	.byte	0x02, 0x03, 0x00, 0x00, 0x02, 0x06, 0x01, 0x00, 0x04, 0x0b, 0x08, 0x00, 0x09, 0x00, 0x00, 0x00
        /*0020*/ 	.byte	0x00, 0x00, 0x00, 0x00


//--------------------- .nv.info._Z3sumPiS_       --------------------------
	.section	.nv.info._Z3sumPiS_,"",@"SHT_CUDA_INFO"
	.sectionflags	@""
	.align	4


	//----- nvinfo : EIATTR_CUDA_API_VERSION
	.align		4
        /*0000*/ 	.byte	0x04, 0x37
        /*0002*/ 	.short	(.L_7 - .L_6)
.L_6:
        /*0004*/ 	.word	0x00000082


	//----- nvinfo : EIATTR_KPARAM_INFO
	.align		4
.L_7:
        /*0008*/ 	.byte	0x04, 0x17
        /*000a*/ 	.short	(.L_9 - .L_8)
.L_8:
        /*000c*/ 	.word	0x00000000
        /*0010*/ 	.short	0x0001
        /*0012*/ 	.short	0x0008
        /*0014*/ 	.byte	0x00, 0xf5, 0x21, 0x00


	//----- nvinfo : EIATTR_KPARAM_INFO
	.align		4
.L_9:
        /*0018*/ 	.byte	0x04, 0x17
        /*001a*/ 	.short	(.L_11 - .L_10)
.L_10:
        /*001c*/ 	.word	0x00000000
        /*0020*/ 	.short	0x0000
        /*0022*/ 	.short	0x0000
        /*0024*/ 	.byte	0x00, 0xf5, 0x21, 0x00


	//----- nvinfo : EIATTR_SPARSE_MMA_MASK
	.align		4
.L_11:
        /*0028*/ 	.byte	0x03, 0x50
        /*002a*/ 	.short	0x0000


	//----- nvinfo : EIATTR_MAXREG_COUNT
	.align		4
        /*002c*/ 	.byte	0x03, 0x1b
        /*002e*/ 	.short	0x00ff


	//----- nvinfo : EIATTR_NUM_BARRIERS
	.align		4
        /*0030*/ 	.byte	0x02, 0x4c
        /*0032*/ 	.byte	0x01
	.zero		1


	//----- nvinfo : EIATTR_MERCURY_ISA_VERSION
	.align		4
        /*0034*/ 	.byte	0x03, 0x5f
        /*0036*/ 	.short	0x0101


	//----- nvinfo : EIATTR_VRC_CTA_INIT_COUNT
	.align		4
        /*0038*/ 	.byte	0x02, 0x4a
	.zero		1
	.zero		1


	//----- nvinfo : EIATTR_EXIT_INSTR_OFFSETS
	.align		4
        /*003c*/ 	.byte	0x04, 0x1c
        /*003e*/ 	.short	(.L_13 - .L_12)


	//   ....[0]....
.L_12:
        /*0040*/ 	.word	0x000001d0


	//   ....[1]....
        /*0044*/ 	.word	0x00000240


	//----- nvinfo : EIATTR_CBANK_PARAM_SIZE
	.align		4
.L_13:
        /*0048*/ 	.byte	0x03, 0x19
        /*004a*/ 	.short	0x0010


	//----- nvinfo : EIATTR_PARAM_CBANK
	.align		4
        /*004c*/ 	.byte	0x04, 0x0a
        /*004e*/ 	.short	(.L_15 - .L_14)
	.align		4
.L_14:
        /*0050*/ 	.word	index@(.nv.constant0._Z3sumPiS_)
        /*0054*/ 	.short	0x0380
        /*0056*/ 	.short	0x0010


	//----- nvinfo : EIATTR_SW_WAR
	.align		4
.L_15:
        /*0058*/ 	.byte	0x04, 0x36
        /*005a*/ 	.short	(.L_17 - .L_16)
.L_16:
        /*005c*/ 	.word	0x00000008
.L_17:


//--------------------- .nv.callgraph             --------------------------
	.section	.nv.callgraph,"",@"SHT_CUDA_CALLGRAPH"
	.align	4
	.sectionentsize	8
	.align		4
        /*0000*/ 	.word	0x00000000
	.align		4
        /*0004*/ 	.word	0xffffffff
	.align		4
        /*0008*/ 	.word	0x00000000
	.align		4
        /*000c*/ 	.word	0xfffffffe
	.align		4
        /*0010*/ 	.word	0x00000000
	.align		4
        /*0014*/ 	.word	0xfffffffd
	.align		4
        /*0018*/ 	.word	0x00000000
	.align		4
        /*001c*/ 	.word	0xfffffffc


//--------------------- .text._Z3sumPiS_          --------------------------
	.section	.text._Z3sumPiS_,"ax",@progbits
	.align	128
        .global         _Z3sumPiS_
        .type           _Z3sumPiS_,@function
        .size           _Z3sumPiS_,(.L_x_3 - _Z3sumPiS_)
        .other          _Z3sumPiS_,@"STO_CUDA_ENTRY STV_DEFAULT"
_Z3sumPiS_:
.text._Z3sumPiS_:
[----:B------:R-:W-:Y:S01]  /*0000*/  LDC R1, c[0x0][0x37c] ;  /* 0x0000df00ff017b82 */ /* 0x000fe20000000800 */
[----:B------:R-:W0:Y:S07]  /*0010*/  S2R R6, SR_TID.X ;  /* 0x0000000000067919 */ /* 0x000e2e0000002100 */
[----:B------:R-:W0:Y:S01]  /*0020*/  S2UR UR4, SR_CTAID.X ;  /* 0x00000000000479c3 */ /* 0x000e220000002500 */
[----:B------:R-:W1:Y:S07]  /*0030*/  LDCU.64 UR6, c[0x0][0x358] ;  /* 0x00006b00ff0677ac */ /* 0x000e6e0008000a00 */
[----:B------:R-:W0:Y:S08]  /*0040*/  LDC R0, c[0x0][0x360] ;  /* 0x0000d800ff007b82 */ /* 0x000e300000000800 */
[----:B------:R-:W2:Y:S01]  /*0050*/  LDC.64 R2, c[0x0][0x380] ;  /* 0x0000e000ff027b82 */ /* 0x000ea20000000a00 */
[----:B0-----:R-:W-:-:S04]  /*0060*/  IMAD R5, R0, UR4, R6 ;  /* 0x0000000400057c24 */ /* 0x001fc8000f8e0206 */
[----:B--2---:R-:W-:-:S06]  /*0070*/  IMAD.WIDE R2, R5, 0x4, R2 ;  /* 0x0000000405027825 */ /* 0x004fcc00078e0202 */
[----:B-1----:R-:W2:Y:S01]  /*0080*/  LDG.E R2, desc[UR6][R2.64] ;  /* 0x0000000602027981 */ /* 0x002ea2000c1e1900 */
[----:B------:R-:W0:Y:S01]  /*0090*/  S2UR UR5, SR_CgaCtaId ;  /* 0x00000000000579c3 */ /* 0x000e220000008800 */
[----:B------:R-:W-:Y:S01]  /*00a0*/  UMOV UR4, 0x400 ;  /* 0x0000040000047882 */ /* 0x000fe20000000000 */
[----:B------:R-:W-:Y:S02]  /*00b0*/  ISETP.GE.U32.AND P1, PT, R0, 0x2, PT ;  /* 0x000000020000780c */ /* 0x000fe40003f26070 */
[----:B------:R-:W-:Y:S01]  /*00c0*/  ISETP.NE.AND P0, PT, R6, RZ, PT ;  /* 0x000000ff0600720c */ /* 0x000fe20003f05270 */
[----:B0-----:R-:W-:-:S06]  /*00d0*/  ULEA UR4, UR5, UR4, 0x18 ;  /* 0x0000000405047291 */ /* 0x001fcc000f8ec0ff */
[----:B------:R-:W-:-:S05]  /*00e0*/  LEA R5, R6, UR4, 0x2 ;  /* 0x0000000406057c11 */ /* 0x000fca000f8e10ff */
[----:B--2---:R0:W-:Y:S01]  /*00f0*/  STS [R5], R2 ;  /* 0x0000000205007388 */ /* 0x0041e20000000800 */
[----:B------:R-:W-:Y:S06]  /*0100*/  BAR.SYNC.DEFER_BLOCKING 0x0 ;  /* 0x0000000000007b1d */ /* 0x000fec0000010000 */
[----:B------:R-:W-:Y:S05]  /*0110*/  @!P1 BRA `(.L_x_0) ;  /* 0x00000000002c9947 */ /* 0x000fea0003800000 */
.L_x_1:
[----:B------:R-:W-:-:S04]  /*0120*/  SHF.R.U32.HI R7, RZ, 0x1, R0 ;  /* 0x00000001ff077819 */ /* 0x000fc80000011600 */
[----:B------:R-:W-:-:S13]  /*0130*/  ISETP.GE.U32.AND P1, PT, R6, R7, PT ;  /* 0x000000070600720c */ /* 0x000fda0003f26070 */
[----:B0-----:R-:W-:Y:S01]  /*0140*/  @!P1 IMAD R2, R7, 0x4, R5 ;  /* 0x0000000407029824 */ /* 0x001fe200078e0205 */
[----:B------:R-:W-:Y:S05]  /*0150*/  @!P1 LDS R3, [R5] ;  /* 0x0000000005039984 */ /* 0x000fea0000000800 */
[----:B------:R-:W0:Y:S02]  /*0160*/  @!P1 LDS R2, [R2] ;  /* 0x0000000002029984 */ /* 0x000e240000000800 */
[----:B0-----:R-:W-:-:S05]  /*0170*/  @!P1 IMAD.IADD R4, R2, 0x1, R3 ;  /* 0x0000000102049824 */ /* 0x001fca00078e0203 */
[----:B------:R1:W-:Y:S01]  /*0180*/  @!P1 STS [R5], R4 ;  /* 0x0000000405009388 */ /* 0x0003e20000000800 */
[----:B------:R-:W-:Y:S01]  /*0190*/  BAR.SYNC.DEFER_BLOCKING 0x0 ;  /* 0x0000000000007b1d */ /* 0x000fe20000010000 */
[----:B------:R-:W-:Y:S01]  /*01a0*/  ISETP.GT.U32.AND P1, PT, R0, 0x3, PT ;  /* 0x000000030000780c */ /* 0x000fe20003f24070 */
[----:B------:R-:W-:-:S12]  /*01b0*/  IMAD.MOV.U32 R0, RZ, RZ, R7 ;  /* 0x000000ffff007224 */ /* 0x000fd800078e0007 */
[----:B-1----:R-:W-:Y:S05]  /*01c0*/  @P1 BRA `(.L_x_1) ;  /* 0xfffffffc00d41947 */ /* 0x002fea000383ffff */
.L_x_0:
[----:B------:R-:W-:Y:S05]  /*01d0*/  @P0 EXIT ;  /* 0x000000000000094d */ /* 0x000fea0003800000 */
[----:B------:R-:W1:Y:S01]  /*01e0*/  S2UR UR5, SR_CgaCtaId ;  /* 0x00000000000579c3 */ /* 0x000e620000008800 */
[----:B------:R-:W-:-:S07]  /*01f0*/  UMOV UR4, 0x400 ;  /* 0x0000040000047882 */ /* 0x000fce0000000000 */
[----:B0-----:R-:W0:Y:S01]  /*0200*/  LDC.64 R2, c[0x0][0x388] ;  /* 0x0000e200ff027b82 */ /* 0x001e220000000a00 */
[----:B-1----:R-:W-:-:S09]  /*0210*/  ULEA UR4, UR5, UR4, 0x18 ;  /* 0x0000000405047291 */ /* 0x002fd2000f8ec0ff */
[----:B------:R-:W0:Y:S04]  /*0220*/  LDS R5, [UR4] ;  /* 0x00000004ff057984 */ /* 0x000e280008000800 */
[----:B0-----:R-:W-:Y:S01]  /*0230*/  REDG.E.ADD.STRONG.GPU desc[UR6][R2.64], R5 ;  /* 0x000000050200798e */ /* 0x001fe2000c12e106 */
[----:B------:R-:W-:Y:S05]  /*0240*/  EXIT ;  /* 0x000000000000794d */ /* 0x000fea0003800000 */
.L_x_2:
[----:B------:R-:W-:-:S00]  /*0250*/  BRA `(.L_x_2) ;  /* 0xfffffffc00fc7947 */ /* 0x000fc0000383ffff */
[----:B------:R-:W-:-:S00]  /*0260*/  NOP ;  /* 0x0000000000007918 */ /* 0x000fc00000000000 */
        /* <DEDUP_REMOVED lines=9> */
.L_x_3:


//--------------------- .nv.shared._Z3sumPiS_     --------------------------
	.section	.nv.shared._Z3sumPiS_,"aw",@nobits
	.sectionflags	@""
	.align	4
.nv.shared._Z3sumPiS_:
	.zero		2048


//--------------------- .nv.shared.reserved.0     --------------------------
	.section	.nv.shared.reserved.0,"aw",@nobits
	.weak		__nv_reservedSMEM_offset_0_alias
	.size		__nv_reservedSMEM_offset_0_alias, 0, 64
	.other		__nv_reservedSMEM_offset_0_alias,@"STO_CUDA_RESERVED_SHARED STV_DEFAULT"
__nv_reservedSMEM_offset_0_alias:
	.zero		0
	.zero		64


//--------------------- .nv.constant0._Z3sumPiS_  --------------------------
	.section	.nv.constant0._Z3sumPiS_,"a",@progbits
	.sectionflags	@""
	.align	4
.nv.constant0._Z3sumPiS_:
	.zero		912


//--------------------- SYMBOLS --------------------------

	.type		.nv.reservedSmem.offset0,@object
	.size		.nv.reservedSmem.offset0,0x4
	.type		.nv.reservedSmem.cap,@object
	.size		.nv.reservedSmem.cap,0x4
